//
// Generated by NVIDIA NVVM Compiler
//
// Compiler Build ID: CL-36424714
// Cuda compilation tools, release 13.0, V13.0.88
// Based on NVVM 20.0.0
//

.version 9.0
.target sm_100
.address_size 64

	// .globl	_Z10stencil_1DPdS_l

.visible .entry _Z10stencil_1DPdS_l(
	.param .u64 .ptr .align 1 _Z10stencil_1DPdS_l_param_0,
	.param .u64 .ptr .align 1 _Z10stencil_1DPdS_l_param_1,
	.param .u64 _Z10stencil_1DPdS_l_param_2
)
{
	.reg .pred 	%p<65>;
	.reg .b32 	%r<13>;
	.reg .b64 	%rd<56>;
	.reg .b64 	%fd<88>;

	ld.param.u64 	%rd23, [_Z10stencil_1DPdS_l_param_0];
	ld.param.u64 	%rd24, [_Z10stencil_1DPdS_l_param_1];
	ld.param.u64 	%rd22, [_Z10stencil_1DPdS_l_param_2];
	cvta.to.global.u64 	%rd1, %rd23;
	cvta.to.global.u64 	%rd2, %rd24;
	mov.u32 	%r2, %tid.x;
	mov.u32 	%r1, %ntid.x;
	mov.u32 	%r3, %ctaid.x;
	mad.lo.s32 	%r4, %r1, %r3, %r2;
	cvt.u64.u32 	%rd55, %r4;
	cvt.u64.u32 	%rd25, %r1;
	add.s64 	%rd4, %rd22, %rd25;
	setp.le.s64 	%p1, %rd4, %rd55;
	@%p1 bra 	$L__BB0_57;
	mov.u32 	%r5, %nctaid.x;
	mul.lo.s32 	%r6, %r5, %r1;
	cvt.s64.s32 	%rd5, %r6;
	add.s64 	%rd6, %rd5, %rd55;
	max.s64 	%rd26, %rd4, %rd6;
	setp.lt.s64 	%p2, %rd6, %rd4;
	selp.u64 	%rd7, 1, 0, %p2;
	add.s64 	%rd27, %rd6, %rd7;
	sub.s64 	%rd8, %rd26, %rd27;
	or.b64  	%rd28, %rd8, %rd5;
	and.b64  	%rd29, %rd28, -4294967296;
	setp.ne.s64 	%p3, %rd29, 0;
	@%p3 bra 	$L__BB0_3;
	cvt.u32.u64 	%r7, %rd5;
	cvt.u32.u64 	%r8, %rd8;
	div.u32 	%r9, %r8, %r7;
	cvt.u64.u32 	%rd53, %r9;
	bra.uni 	$L__BB0_4;
$L__BB0_3:
	div.u64 	%rd53, %rd8, %rd5;
$L__BB0_4:
	add.s64 	%rd12, %rd53, %rd7;
	and.b64  	%rd30, %rd12, 1;
	setp.eq.b64 	%p4, %rd30, 1;
	@%p4 bra 	$L__BB0_22;
	cvt.u32.u64 	%r10, %rd55;
	add.s64 	%rd31, %rd55, -3;
	setp.ge.s64 	%p5, %rd31, %rd22;
	setp.lt.u32 	%p6, %r10, 3;
	shl.b64 	%rd32, %rd55, 3;
	add.s64 	%rd13, %rd1, %rd32;
	mov.f64 	%fd68, 0d0000000000000000;
	or.pred  	%p7, %p5, %p6;
	@%p7 bra 	$L__BB0_7;
	ld.global.f64 	%fd44, [%rd13+-24];
	add.f64 	%fd68, %fd44, 0d0000000000000000;
$L__BB0_7:
	add.s64 	%rd33, %rd55, -2;
	setp.ge.s64 	%p8, %rd33, %rd22;
	setp.lt.u32 	%p9, %r10, 2;
	or.pred  	%p10, %p8, %p9;
	@%p10 bra 	$L__BB0_9;
	ld.global.f64 	%fd45, [%rd13+-16];
	add.f64 	%fd68, %fd68, %fd45;
$L__BB0_9:
	setp.lt.s64 	%p11, %rd22, %rd55;
	setp.eq.s32 	%p12, %r10, 0;
	or.pred  	%p13, %p11, %p12;
	@%p13 bra 	$L__BB0_11;
	ld.global.f64 	%fd46, [%rd13+-8];
	add.f64 	%fd68, %fd68, %fd46;
$L__BB0_11:
	setp.le.s64 	%p14, %rd22, %rd55;
	@%p14 bra 	$L__BB0_13;
	ld.global.f64 	%fd47, [%rd13];
	add.f64 	%fd68, %fd68, %fd47;
$L__BB0_13:
	add.s64 	%rd34, %rd55, 1;
	setp.ge.s64 	%p15, %rd34, %rd22;
	@%p15 bra 	$L__BB0_15;
	ld.global.f64 	%fd48, [%rd13+8];
	add.f64 	%fd68, %fd68, %fd48;
$L__BB0_15:
	add.s64 	%rd35, %rd55, 2;
	setp.ge.s64 	%p16, %rd35, %rd22;
	@%p16 bra 	$L__BB0_17;
	ld.global.f64 	%fd49, [%rd13+16];
	add.f64 	%fd68, %fd68, %fd49;
$L__BB0_17:
	add.s64 	%rd36, %rd55, 3;
	setp.ge.s64 	%p17, %rd36, %rd22;
	@%p17 bra 	$L__BB0_19;
	ld.global.f64 	%fd50, [%rd13+24];
	add.f64 	%fd68, %fd68, %fd50;
$L__BB0_19:
	setp.le.s64 	%p18, %rd22, %rd55;
	@%p18 bra 	$L__BB0_21;
	add.s64 	%rd38, %rd2, %rd32;
	st.global.f64 	[%rd38], %fd68;
$L__BB0_21:
	bar.sync 	0;
	mov.u64 	%rd55, %rd6;
$L__BB0_22:
	setp.eq.s64 	%p19, %rd12, 0;
	@%p19 bra 	$L__BB0_57;
	shl.b64 	%rd46, %rd5, 3;
$L__BB0_24:
	add.s64 	%rd16, %rd55, -3;
	setp.ge.s64 	%p20, %rd16, %rd22;
	setp.lt.s64 	%p21, %rd55, 3;
	shl.b64 	%rd39, %rd55, 3;
	add.s64 	%rd17, %rd1, %rd39;
	mov.f64 	%fd75, 0d0000000000000000;
	or.pred  	%p22, %p20, %p21;
	@%p22 bra 	$L__BB0_26;
	ld.global.f64 	%fd52, [%rd17+-24];
	add.f64 	%fd75, %fd52, 0d0000000000000000;
$L__BB0_26:
	add.s64 	%rd40, %rd55, -2;
	setp.ge.s64 	%p23, %rd40, %rd22;
	setp.lt.s64 	%p24, %rd55, 2;
	or.pred  	%p25, %p23, %p24;
	@%p25 bra 	$L__BB0_28;
	ld.global.f64 	%fd53, [%rd17+-16];
	add.f64 	%fd75, %fd75, %fd53;
$L__BB0_28:
	setp.gt.s64 	%p26, %rd55, %rd22;
	setp.lt.s64 	%p27, %rd55, 1;
	or.pred  	%p28, %p26, %p27;
	@%p28 bra 	$L__BB0_30;
	ld.global.f64 	%fd54, [%rd17+-8];
	add.f64 	%fd75, %fd75, %fd54;
$L__BB0_30:
	setp.ge.s64 	%p29, %rd55, %rd22;
	setp.lt.s64 	%p30, %rd55, 0;
	or.pred  	%p31, %p29, %p30;
	@%p31 bra 	$L__BB0_32;
	ld.global.f64 	%fd55, [%rd17];
	add.f64 	%fd75, %fd75, %fd55;
$L__BB0_32:
	add.s64 	%rd41, %rd55, 1;
	setp.ge.s64 	%p32, %rd41, %rd22;
	setp.lt.s64 	%p33, %rd55, -1;
	or.pred  	%p34, %p32, %p33;
	@%p34 bra 	$L__BB0_34;
	ld.global.f64 	%fd56, [%rd17+8];
	add.f64 	%fd75, %fd75, %fd56;
$L__BB0_34:
	add.s64 	%rd42, %rd55, 2;
	setp.ge.s64 	%p35, %rd42, %rd22;
	setp.lt.s64 	%p36, %rd55, -2;
	or.pred  	%p37, %p35, %p36;
	@%p37 bra 	$L__BB0_36;
	ld.global.f64 	%fd57, [%rd17+16];
	add.f64 	%fd75, %fd75, %fd57;
$L__BB0_36:
	add.s64 	%rd43, %rd55, 3;
	setp.ge.s64 	%p38, %rd43, %rd22;
	setp.lt.s64 	%p39, %rd55, -3;
	or.pred  	%p40, %p38, %p39;
	@%p40 bra 	$L__BB0_38;
	ld.global.f64 	%fd58, [%rd17+24];
	add.f64 	%fd75, %fd75, %fd58;
$L__BB0_38:
	setp.ge.s64 	%p41, %rd55, %rd22;
	@%p41 bra 	$L__BB0_40;
	add.s64 	%rd45, %rd2, %rd39;
	st.global.f64 	[%rd45], %fd75;
$L__BB0_40:
	add.s64 	%rd18, %rd55, %rd5;
	bar.sync 	0;
	add.s64 	%rd19, %rd16, %rd5;
	setp.ge.s64 	%p42, %rd19, %rd22;
	setp.lt.s64 	%p43, %rd18, 3;
	add.s64 	%rd20, %rd17, %rd46;
	mov.f64 	%fd82, 0d0000000000000000;
	or.pred  	%p44, %p42, %p43;
	@%p44 bra 	$L__BB0_42;
	ld.global.f64 	%fd60, [%rd20+-24];
	add.f64 	%fd82, %fd60, 0d0000000000000000;
$L__BB0_42:
	add.s64 	%rd47, %rd19, 1;
	setp.ge.s64 	%p45, %rd47, %rd22;
	setp.lt.s64 	%p46, %rd18, 2;
	or.pred  	%p47, %p45, %p46;
	@%p47 bra 	$L__BB0_44;
	ld.global.f64 	%fd61, [%rd20+-16];
	add.f64 	%fd82, %fd82, %fd61;
$L__BB0_44:
	setp.gt.s64 	%p48, %rd18, %rd22;
	setp.lt.s64 	%p49, %rd18, 1;
	or.pred  	%p50, %p48, %p49;
	@%p50 bra 	$L__BB0_46;
	ld.global.f64 	%fd62, [%rd20+-8];
	add.f64 	%fd82, %fd82, %fd62;
$L__BB0_46:
	setp.ge.s64 	%p51, %rd18, %rd22;
	setp.lt.s64 	%p52, %rd18, 0;
	or.pred  	%p53, %p51, %p52;
	@%p53 bra 	$L__BB0_48;
	ld.global.f64 	%fd63, [%rd20];
	add.f64 	%fd82, %fd82, %fd63;
$L__BB0_48:
	add.s64 	%rd48, %rd19, 4;
	setp.ge.s64 	%p54, %rd48, %rd22;
	setp.lt.s64 	%p55, %rd18, -1;
	or.pred  	%p56, %p54, %p55;
	@%p56 bra 	$L__BB0_50;
	ld.global.f64 	%fd64, [%rd20+8];
	add.f64 	%fd82, %fd82, %fd64;
$L__BB0_50:
	add.s64 	%rd49, %rd19, 5;
	setp.ge.s64 	%p57, %rd49, %rd22;
	setp.lt.s64 	%p58, %rd18, -2;
	or.pred  	%p59, %p57, %p58;
	@%p59 bra 	$L__BB0_52;
	ld.global.f64 	%fd65, [%rd20+16];
	add.f64 	%fd82, %fd82, %fd65;
$L__BB0_52:
	add.s64 	%rd50, %rd19, 6;
	setp.ge.s64 	%p60, %rd50, %rd22;
	setp.lt.s64 	%p61, %rd18, -3;
	or.pred  	%p62, %p60, %p61;
	@%p62 bra 	$L__BB0_54;
	ld.global.f64 	%fd66, [%rd20+24];
	add.f64 	%fd82, %fd82, %fd66;
$L__BB0_54:
	setp.ge.s64 	%p63, %rd18, %rd22;
	@%p63 bra 	$L__BB0_56;
	shl.b64 	%rd51, %rd18, 3;
	add.s64 	%rd52, %rd2, %rd51;
	st.global.f64 	[%rd52], %fd82;
$L__BB0_56:
	add.s64 	%rd55, %rd18, %rd5;
	bar.sync 	0;
	setp.lt.s64 	%p64, %rd55, %rd4;
	@%p64 bra 	$L__BB0_24;
$L__BB0_57:
	ret;

}


// ===== COMPILED SASS (sm_100) =====

	.target	sm_100

	.elftype	@"ET_EXEC"


//--------------------- .note.nv.tkinfo           --------------------------
	.section	.note.nv.tkinfo,"",@"SHT_NOTE"
	.sectionflags	@"SHF_NOTE_NV_TKINFO"
	.tkinfo
        /*0018*/ 	.word	0x00000002
        /*0030*/ 	.string	""
        /*0030*/ 	.string	"ptxas"
        /*0030*/ 	.string	"Cuda compilation tools, release 13.0, V13.0.88"
        /*0030*/ 	.string	"Build cuda_13.0.r13.0/compiler.36424714_0"
        /*0030*/ 	.string	"-arch sm_100 -m 64 "



//--------------------- .note.nv.cuinfo           --------------------------
	.section	.note.nv.cuinfo,"",@"SHT_NOTE"
	.sectionflags	@"SHF_NOTE_NV_CUINFO"
        /*0018*/ 	.short	0x0002
        /*001a*/ 	.short	0x0064
        /*001c*/ 	.short	0x0082
	.zero		2


//--------------------- .nv.info                  --------------------------
	.section	.nv.info,"",@"SHT_CUDA_INFO"
	.align	4


	//----- nvinfo : EIATTR_REGCOUNT
	.align		4
        /*0000*/ 	.byte	0x04, 0x2f
        /*0002*/ 	.short	(.L_1 - .L_0)
	.align		4
.L_0:
        /*0004*/ 	.word	index@(_Z10stencil_1DPdS_l)
        /*0008*/ 	.word	0x0000001e


	//----- nvinfo : EIATTR_FRAME_SIZE
	.align		4
.L_1:
        /*000c*/ 	.byte	0x04, 0x11
        /*000e*/ 	.short	(.L_3 - .L_2)
	.align		4
.L_2:
        /*0010*/ 	.word	index@($__internal_0_$__cuda_sm20_div_u64)
        /*0014*/ 	.word	0x00000000


	//----- nvinfo : EIATTR_FRAME_SIZE
	.align		4
.L_3:
        /*0018*/ 	.byte	0x04, 0x11
        /*001a*/ 	.short	(.L_5 - .L_4)
	.align		4
.L_4:
        /*001c*/ 	.word	index@(_Z10stencil_1DPdS_l)
        /*0020*/ 	.word	0x00000000


	//----- nvinfo : EIATTR_MIN_STACK_SIZE
	.align		4
.L_5:
        /*0024*/ 	.byte	0x04, 0x12
        /*0026*/ 	.short	(.L_7 - .L_6)
	.align		4
.L_6:
        /*0028*/ 	.word	index@(_Z10stencil_1DPdS_l)
        /*002c*/ 	.word	0x00000000
.L_7:


//--------------------- .nv.compat                --------------------------
	.section	.nv.compat,"",@"SHT_CUDA_COMPAT_INFO"
	.align	4
        /*0000*/ 	.byte	0x02, 0x09, 0x00, 0x00, 0x02, 0x02, 0x01, 0x00, 0x02, 0x05, 0x05, 0x00, 0x03, 0x07, 0x01, 0x01
        /*0010*/ 	.byte	0x02, 0x03, 0x00, 0x00, 0x02, 0x06, 0x01, 0x00, 0x04, 0x0b, 0x08, 0x00, 0x01, 0x00, 0x00, 0x00
        /*0020*/ 	.byte	0x00, 0x00, 0x00, 0x00


//--------------------- .nv.info._Z10stencil_1DPdS_l --------------------------
	.section	.nv.info._Z10stencil_1DPdS_l,"",@"SHT_CUDA_INFO"
	.sectionflags	@""
	.align	4


	//----- nvinfo : EIATTR_CUDA_API_VERSION
	.align		4
        /*0000*/ 	.byte	0x04, 0x37
        /*0002*/ 	.short	(.L_9 - .L_8)
.L_8:
        /*0004*/ 	.word	0x00000082


	//----- nvinfo : EIATTR_KPARAM_INFO
	.align		4
.L_9:
        /*0008*/ 	.byte	0x04, 0x17
        /*000a*/ 	.short	(.L_11 - .L_10)
.L_10:
        /*000c*/ 	.word	0x00000000
        /*0010*/ 	.short	0x0002
        /*0012*/ 	.short	0x0010
        /*0014*/ 	.byte	0x00, 0xf0, 0x21, 0x00


	//----- nvinfo : EIATTR_KPARAM_INFO
	.align		4
.L_11:
        /*0018*/ 	.byte	0x04, 0x17
        /*001a*/ 	.short	(.L_13 - .L_12)
.L_12:
        /*001c*/ 	.word	0x00000000
        /*0020*/ 	.short	0x0001
        /*0022*/ 	.short	0x0008
        /*0024*/ 	.byte	0x00, 0xf5, 0x21, 0x00


	//----- nvinfo : EIATTR_KPARAM_INFO
	.align		4
.L_13:
        /*0028*/ 	.byte	0x04, 0x17
        /*002a*/ 	.short	(.L_15 - .L_14)
.L_14:
        /*002c*/ 	.word	0x00000000
        /*0030*/ 	.short	0x0000
        /*0032*/ 	.short	0x0000
        /*0034*/ 	.byte	0x00, 0xf5, 0x21, 0x00


	//----- nvinfo : EIATTR_SPARSE_MMA_MASK
	.align		4
.L_15:
        /*0038*/ 	.byte	0x03, 0x50
        /*003a*/ 	.short	0x0000


	//----- nvinfo : EIATTR_MAXREG_COUNT
	.align		4
        /*003c*/ 	.byte	0x03, 0x1b
        /*003e*/ 	.short	0x00ff


	//----- nvinfo : EIATTR_NUM_BARRIERS
	.align		4
        /*0040*/ 	.byte	0x02, 0x4c
        /*0042*/ 	.byte	0x01
	.zero		1


	//----- nvinfo : EIATTR_MERCURY_ISA_VERSION
	.align		4
        /*0044*/ 	.byte	0x03, 0x5f
        /*0046*/ 	.short	0x0101


	//----- nvinfo : EIATTR_VRC_CTA_INIT_COUNT
	.align		4
        /*0048*/ 	.byte	0x02, 0x4a
	.zero		1
	.zero		1


	//----- nvinfo : EIATTR_EXIT_INSTR_OFFSETS
	.align		4
        /*004c*/ 	.byte	0x04, 0x1c
        /*004e*/ 	.short	(.L_17 - .L_16)


	//   ....[0]....
.L_16:
        /*0050*/ 	.word	0x000000a0


	//   ....[1]....
        /*0054*/ 	.word	0x00000770


	//   ....[2]....
        /*0058*/ 	.word	0x00000fc0


	//----- nvinfo : EIATTR_CRS_STACK_SIZE
	.align		4
.L_17:
        /*005c*/ 	.byte	0x04, 0x1e
        /*005e*/ 	.short	(.L_19 - .L_18)
.L_18:
        /*0060*/ 	.word	0x00000000


	//----- nvinfo : EIATTR_CBANK_PARAM_SIZE
	.align		4
.L_19:
        /*0064*/ 	.byte	0x03, 0x19
        /*0066*/ 	.short	0x0018


	//----- nvinfo : EIATTR_PARAM_CBANK
	.align		4
        /*0068*/ 	.byte	0x04, 0x0a
        /*006a*/ 	.short	(.L_21 - .L_20)
	.align		4
.L_20:
        /*006c*/ 	.word	index@(.nv.constant0._Z10stencil_1DPdS_l)
        /*0070*/ 	.short	0x0380
        /*0072*/ 	.short	0x0018


	//----- nvinfo : EIATTR_SW_WAR
	.align		4
.L_21:
        /*0074*/ 	.byte	0x04, 0x36
        /*0076*/ 	.short	(.L_23 - .L_22)
.L_22:
        /*0078*/ 	.word	0x00000008
.L_23:


//--------------------- .nv.callgraph             --------------------------
	.section	.nv.callgraph,"",@"SHT_CUDA_CALLGRAPH"
	.align	4
	.sectionentsize	8
	.align		4
        /*0000*/ 	.word	0x00000000
	.align		4
        /*0004*/ 	.word	0xffffffff
	.align		4
        /*0008*/ 	.word	0x00000000
	.align		4
        /*000c*/ 	.word	0xfffffffe
	.align		4
        /*0010*/ 	.word	0x00000000
	.align		4
        /*0014*/ 	.word	0xfffffffd
	.align		4
        /*0018*/ 	.word	0x00000000
	.align		4
        /*001c*/ 	.word	0xfffffffc


//--------------------- .text._Z10stencil_1DPdS_l --------------------------
	.section	.text._Z10stencil_1DPdS_l,"ax",@progbits
	.align	128
        .global         _Z10stencil_1DPdS_l
        .type           _Z10stencil_1DPdS_l,@function
        .size           _Z10stencil_1DPdS_l,(.L_x_6 - _Z10stencil_1DPdS_l)
        .other          _Z10stencil_1DPdS_l,@"STO_CUDA_ENTRY STV_DEFAULT"
_Z10stencil_1DPdS_l:
.text._Z10stencil_1DPdS_l:
[----:B------:R-:W-:Y:S01]  /*0000*/  LDC R1, c[0x0][0x37c] ;  /* 0x0000df00ff017b82 */ /* 0x000fe20000000800 */
[----:B------:R-:W0:Y:S07]  /*0010*/  S2R R23, SR_TID.X ;  /* 0x0000000000177919 */ /* 0x000e2e0000002100 */
[----:B------:R-:W1:Y:S01]  /*0020*/  LDC.64 R2, c[0x0][0x390] ;  /* 0x0000e400ff027b82 */ /* 0x000e620000000a00 */
[----:B------:R-:W0:Y:S01]  /*0030*/  LDCU UR4, c[0x0][0x360] ;  /* 0x00006c00ff0477ac */ /* 0x000e220008000800 */
[----:B------:R-:W0:Y:S02]  /*0040*/  S2R R0, SR_CTAID.X ;  /* 0x0000000000007919 */ /* 0x000e240000002500 */
[----:B0-----:R-:W-:Y:S01]  /*0050*/  IMAD R23, R0, UR4, R23 ;  /* 0x0000000400177c24 */ /* 0x001fe2000f8e0217 */
[----:B-1----:R-:W-:-:S05]  /*0060*/  IADD3 R0, P0, PT, R2, UR4, RZ ;  /* 0x0000000402007c10 */ /* 0x002fca000ff1e0ff */
[----:B------:R-:W-:Y:S01]  /*0070*/  IMAD.X R2, RZ, RZ, R3, P0 ;  /* 0x000000ffff027224 */ /* 0x000fe200000e0603 */
[----:B------:R-:W-:-:S04]  /*0080*/  ISETP.GT.U32.AND P0, PT, R0, R23, PT ;  /* 0x000000170000720c */ /* 0x000fc80003f04070 */
[----:B------:R-:W-:-:S13]  /*0090*/  ISETP.GT.AND.EX P0, PT, R2, RZ, PT, P0 ;  /* 0x000000ff0200720c */ /* 0x000fda0003f04300 */
[----:B------:R-:W-:Y:S05]  /*00a0*/  @!P0 EXIT ;  /* 0x000000000000894d */ /* 0x000fea0003800000 */
[----:B------:R-:W0:Y:S01]  /*00b0*/  LDC R4, c[0x0][0x370] ;  /* 0x0000dc00ff047b82 */ /* 0x000e220000000800 */
[----:B------:R-:W-:Y:S01]  /*00c0*/  IMAD.MOV.U32 R6, RZ, RZ, RZ ;  /* 0x000000ffff067224 */ /* 0x000fe200078e00ff */
[----:B------:R-:W-:Y:S01]  /*00d0*/  BSSY.RECONVERGENT B0, `(.L_x_0) ;  /* 0x0000027000007945 */ /* 0x000fe20003800200 */
[----:B0-----:R-:W-:-:S05]  /*00e0*/  IMAD R4, R4, UR4, RZ ;  /* 0x0000000404047c24 */ /* 0x001fca000f8e02ff */
[----:B------:R-:W-:Y:S02]  /*00f0*/  IADD3 R3, P0, PT, R4, R23, RZ ;  /* 0x0000001704037210 */ /* 0x000fe40007f1e0ff */
[----:B------:R-:W-:Y:S02]  /*0100*/  SHF.R.S32.HI R5, RZ, 0x1f, R4 ;  /* 0x0000001fff057819 */ /* 0x000fe40000011404 */
[----:B------:R-:W-:-:S03]  /*0110*/  ISETP.GT.U32.AND P1, PT, R0, R3, PT ;  /* 0x000000030000720c */ /* 0x000fc60003f24070 */
[----:B------:R-:W-:Y:S01]  /*0120*/  IMAD.X R25, R5, 0x1, R6, P0 ;  /* 0x0000000105197824 */ /* 0x000fe200000e0606 */
[----:B------:R-:W-:-:S04]  /*0130*/  ISETP.GE.U32.AND P0, PT, R3, R0, PT ;  /* 0x000000000300720c */ /* 0x000fc80003f06070 */
[----:B------:R-:W-:Y:S02]  /*0140*/  ISETP.GT.AND.EX P1, PT, R2, R25, PT, P1 ;  /* 0x000000190200720c */ /* 0x000fe40003f24310 */
[----:B------:R-:W-:Y:S02]  /*0150*/  ISETP.GE.AND.EX P0, PT, R25, R2, PT, P0 ;  /* 0x000000021900720c */ /* 0x000fe40003f06300 */
[----:B------:R-:W-:Y:S02]  /*0160*/  SEL R7, R0, R3, P1 ;  /* 0x0000000300077207 */ /* 0x000fe40000800000 */
[----:B------:R-:W-:Y:S02]  /*0170*/  SEL R12, RZ, 0x1, P0 ;  /* 0x00000001ff0c7807 */ /* 0x000fe40000000000 */
[----:B------:R-:W-:Y:S02]  /*0180*/  SEL R16, R2, R25, P1 ;  /* 0x0000001902107207 */ /* 0x000fe40000800000 */
[----:B------:R-:W-:-:S04]  /*0190*/  IADD3 R7, P0, P1, R7, -R3, -R12 ;  /* 0x8000000307077210 */ /* 0x000fc8000791e80c */
[----:B------:R-:W-:-:S04]  /*01a0*/  IADD3.X R16, PT, PT, R16, -0x1, ~R25, P0, P1 ;  /* 0xffffffff10107810 */ /* 0x000fc800007e2c19 */
[----:B------:R-:W-:-:S04]  /*01b0*/  LOP3.LUT R8, R16, R5, RZ, 0xfc, !PT ;  /* 0x0000000510087212 */ /* 0x000fc800078efcff */
[----:B------:R-:W-:-:S13]  /*01c0*/  ISETP.NE.U32.AND P0, PT, R8, RZ, PT ;  /* 0x000000ff0800720c */ /* 0x000fda0003f05070 */
[----:B------:R-:W-:Y:S05]  /*01d0*/  @P0 BRA `(.L_x_1) ;  /* 0x0000000000500947 */ /* 0x000fea0003800000 */
[----:B------:R-:W0:Y:S01]  /*01e0*/  I2F.U32.RP R10, R4 ;  /* 0x00000004000a7306 */ /* 0x000e220000209000 */
[----:B------:R-:W-:Y:S01]  /*01f0*/  IMAD.MOV R11, RZ, RZ, -R4 ;  /* 0x000000ffff0b7224 */ /* 0x000fe200078e0a04 */
[----:B------:R-:W-:-:S06]  /*0200*/  ISETP.NE.U32.AND P2, PT, R4, RZ, PT ;  /* 0x000000ff0400720c */ /* 0x000fcc0003f45070 */
[----:B0-----:R-:W0:Y:S02]  /*0210*/  MUFU.RCP R10, R10 ;  /* 0x0000000a000a7308 */ /* 0x001e240000001000 */
[----:B0-----:R-:W-:-:S06]  /*0220*/  VIADD R8, R10, 0xffffffe ;  /* 0x0ffffffe0a087836 */ /* 0x001fcc0000000000 */
[----:B------:R0:W1:Y:S02]  /*0230*/  F2I.FTZ.U32.TRUNC.NTZ R9, R8 ;  /* 0x0000000800097305 */ /* 0x000064000021f000 */
[----:B0-----:R-:W-:Y:S02]  /*0240*/  IMAD.MOV.U32 R8, RZ, RZ, RZ ;  /* 0x000000ffff087224 */ /* 0x001fe400078e00ff */
[----:B-1----:R-:W-:-:S04]  /*0250*/  IMAD R11, R11, R9, RZ ;  /* 0x000000090b0b7224 */ /* 0x002fc800078e02ff */
[----:B------:R-:W-:-:S06]  /*0260*/  IMAD.HI.U32 R14, R9, R11, R8 ;  /* 0x0000000b090e7227 */ /* 0x000fcc00078e0008 */
[----:B------:R-:W-:-:S04]  /*0270*/  IMAD.HI.U32 R8, R14, R7, RZ ;  /* 0x000000070e087227 */ /* 0x000fc800078e00ff */
[----:B------:R-:W-:-:S04]  /*0280*/  IMAD.MOV R9, RZ, RZ, -R8 ;  /* 0x000000ffff097224 */ /* 0x000fc800078e0a08 */
[----:B------:R-:W-:Y:S02]  /*0290*/  IMAD R7, R4, R9, R7 ;  /* 0x0000000904077224 */ /* 0x000fe400078e0207 */
[----:B------:R-:W-:-:S03]  /*02a0*/  IMAD.MOV.U32 R9, RZ, RZ, RZ ;  /* 0x000000ffff097224 */ /* 0x000fc600078e00ff */
[----:B------:R-:W-:-:S13]  /*02b0*/  ISETP.GE.U32.AND P0, PT, R7, R4, PT ;  /* 0x000000040700720c */ /* 0x000fda0003f06070 */
[----:B------:R-:W-:Y:S02]  /*02c0*/  @P0 IMAD.IADD R7, R7, 0x1, -R4 ;  /* 0x0000000107070824 */ /* 0x000fe400078e0a04 */
[----:B------:R-:W-:-:S03]  /*02d0*/  @P0 VIADD R8, R8, 0x1 ;  /* 0x0000000108080836 */ /* 0x000fc60000000000 */
[----:B------:R-:W-:-:S13]  /*02e0*/  ISETP.GE.U32.AND P1, PT, R7, R4, PT ;  /* 0x000000040700720c */ /* 0x000fda0003f26070 */
[----:B------:R-:W-:Y:S01]  /*02f0*/  @P1 VIADD R8, R8, 0x1 ;  /* 0x0000000108081836 */ /* 0x000fe20000000000 */
[----:B------:R-:W-:Y:S01]  /*0300*/  @!P2 LOP3.LUT R8, RZ, R4, RZ, 0x33, !PT ;  /* 0x00000004ff08a212 */ /* 0x000fe200078e33ff */
[----:B------:R-:W-:Y:S06]  /*0310*/  BRA `(.L_x_2) ;  /* 0x0000000000087947 */ /* 0x000fec0003800000 */
.L_x_1:
[----:B------:R-:W-:-:S07]  /*0320*/  MOV R14, 0x340 ;  /* 0x00000340000e7802 */ /* 0x000fce0000000f00 */
[----:B------:R-:W-:Y:S05]  /*0330*/  CALL.REL.NOINC `($__internal_0_$__cuda_sm20_div_u64) ;  /* 0x0000000c00247944 */ /* 0x000fea0003c00000 */
.L_x_2:
[----:B------:R-:W-:Y:S05]  /*0340*/  BSYNC.RECONVERGENT B0 ;  /* 0x0000000000007941 */ /* 0x000fea0003800200 */
.L_x_0:
[----:B------:R-:W-:Y:S01]  /*0350*/  IADD3 R12, P0, PT, R8, R12, RZ ;  /* 0x0000000c080c7210 */ /* 0x000fe20007f1e0ff */
[----:B------:R-:W0:Y:S03]  /*0360*/  LDCU.64 UR4, c[0x0][0x358] ;  /* 0x00006b00ff0477ac */ /* 0x000e260008000a00 */
[C---:B------:R-:W-:Y:S01]  /*0370*/  LOP3.LUT R7, R12.reuse, 0x1, RZ, 0xc0, !PT ;  /* 0x000000010c077812 */ /* 0x040fe200078ec0ff */
[----:B------:R-:W-:Y:S01]  /*0380*/  IMAD.X R8, RZ, RZ, R9, P0 ;  /* 0x000000ffff087224 */ /* 0x000fe200000e0609 */
[----:B------:R-:W-:Y:S01]  /*0390*/  ISETP.NE.U32.AND P0, PT, R12, RZ, PT ;  /* 0x000000ff0c00720c */ /* 0x000fe20003f05070 */
[----:B------:R-:W1:Y:S01]  /*03a0*/  LDCU.64 UR10, c[0x0][0x380] ;  /* 0x00007000ff0a77ac */ /* 0x000e620008000a00 */
[----:B------:R-:W-:Y:S02]  /*03b0*/  ISETP.NE.U32.AND P1, PT, R7, 0x1, PT ;  /* 0x000000010700780c */ /* 0x000fe40003f25070 */
[----:B------:R-:W-:-:S02]  /*03c0*/  ISETP.NE.AND.EX P0, PT, R8, RZ, PT, P0 ;  /* 0x000000ff0800720c */ /* 0x000fc40003f05300 */
[----:B------:R-:W-:-:S13]  /*03d0*/  ISETP.NE.U32.AND.EX P1, PT, RZ, RZ, PT, P1 ;  /* 0x000000ffff00720c */ /* 0x000fda0003f25110 */
[----:B01----:R-:W-:Y:S05]  /*03e0*/  @!P1 BRA `(.L_x_3) ;  /* 0x0000000000e09947 */ /* 0x003fea0003800000 */
[----:B------:R-:W0:Y:S01]  /*03f0*/  LDCU.64 UR8, c[0x0][0x390] ;  /* 0x00007200ff0877ac */ /* 0x000e220008000a00 */
[C---:B------:R-:W-:Y:S01]  /*0400*/  IADD3 R7, P2, PT, R23.reuse, -0x3, RZ ;  /* 0xfffffffd17077810 */ /* 0x040fe20007f5e0ff */
[C---:B------:R-:W-:Y:S01]  /*0410*/  IMAD.SHL.U32 R27, R23.reuse, 0x8, RZ ;  /* 0x00000008171b7824 */ /* 0x040fe200078e00ff */
[C---:B------:R-:W-:Y:S01]  /*0420*/  ISETP.GE.U32.AND P5, PT, R23.reuse, 0x3, PT ;  /* 0x000000031700780c */ /* 0x040fe20003fa6070 */
[----:B------:R-:W1:Y:S01]  /*0430*/  LDCU.64 UR6, c[0x0][0x380] ;  /* 0x00007000ff0677ac */ /* 0x000e620008000a00 */
[----:B------:R-:W-:Y:S02]  /*0440*/  SHF.L.U64.HI R22, R23, 0x3, R6 ;  /* 0x0000000317167819 */ /* 0x000fe40000010206 */
[----:B0-----:R-:W-:Y:S02]  /*0450*/  ISETP.GE.U32.AND P1, PT, R7, UR8, PT ;  /* 0x0000000807007c0c */ /* 0x001fe4000bf26070 */
[----:B------:R-:W-:-:S04]  /*0460*/  IADD3.X R7, PT, PT, R6, -0x1, RZ, P2, !PT ;  /* 0xffffffff06077810 */ /* 0x000fc800017fe4ff */
[----:B------:R-:W-:Y:S02]  /*0470*/  ISETP.GE.OR.EX P5, PT, R7, UR9, !P5, P1 ;  /* 0x0000000907007c0c */ /* 0x000fe4000efa6710 */
[----:B-1----:R-:W-:-:S04]  /*0480*/  IADD3 R16, P1, PT, R27, UR6, RZ ;  /* 0x000000061b107c10 */ /* 0x002fc8000ff3e0ff */
[----:B------:R-:W-:-:S07]  /*0490*/  IADD3.X R17, PT, PT, R22, UR7, RZ, P1, !PT ;  /* 0x0000000716117c10 */ /* 0x000fce0008ffe4ff */
[----:B------:R-:W2:Y:S01]  /*04a0*/  @!P5 LDG.E.64 R14, desc[UR4][R16.64+-0x18] ;  /* 0xffffe804100ed981 */ /* 0x000ea2000c1e1b00 */
[C---:B------:R-:W-:Y:S02]  /*04b0*/  IADD3 R7, P3, PT, R23.reuse, -0x2, RZ ;  /* 0xfffffffe17077810 */ /* 0x040fe40007f7e0ff */
[----:B------:R-:W-:Y:S02]  /*04c0*/  ISETP.GE.U32.AND P1, PT, R23, 0x2, PT ;  /* 0x000000021700780c */ /* 0x000fe40003f26070 */
[----:B------:R-:W-:Y:S02]  /*04d0*/  ISETP.GE.U32.AND P2, PT, R7, UR8, PT ;  /* 0x0000000807007c0c */ /* 0x000fe4000bf46070 */
[----:B------:R-:W-:Y:S02]  /*04e0*/  IADD3.X R7, PT, PT, R6, -0x1, RZ, P3, !PT ;  /* 0xffffffff06077810 */ /* 0x000fe40001ffe4ff */
[----:B------:R-:W-:Y:S02]  /*04f0*/  ISETP.GT.U32.AND P3, PT, R23, UR8, PT ;  /* 0x0000000817007c0c */ /* 0x000fe4000bf64070 */
[----:B------:R-:W-:-:S02]  /*0500*/  ISETP.GE.OR.EX P1, PT, R7, UR9, !P1, P2 ;  /* 0x0000000907007c0c */ /* 0x000fc4000cf26720 */
[----:B------:R-:W-:-:S04]  /*0510*/  ISETP.NE.AND P2, PT, R23, RZ, PT ;  /* 0x000000ff1700720c */ /* 0x000fc80003f45270 */
[----:B------:R-:W-:Y:S02]  /*0520*/  ISETP.GT.OR.EX P2, PT, R6, UR9, !P2, P3 ;  /* 0x0000000906007c0c */ /* 0x000fe4000d744730 */
[C---:B------:R-:W-:Y:S02]  /*0530*/  ISETP.GE.U32.AND P3, PT, R23.reuse, UR8, PT ;  /* 0x0000000817007c0c */ /* 0x040fe4000bf66070 */
[----:B------:R-:W-:-:S03]  /*0540*/  IADD3 R7, P6, PT, R23, 0x1, RZ ;  /* 0x0000000117077810 */ /* 0x000fc60007fde0ff */
[----:B------:R-:W3:Y:S01]  /*0550*/  @!P1 LDG.E.64 R10, desc[UR4][R16.64+-0x10] ;  /* 0xfffff004100a9981 */ /* 0x000ee2000c1e1b00 */
[----:B------:R-:W-:Y:S01]  /*0560*/  ISETP.GE.AND.EX P3, PT, R6, UR9, PT, P3 ;  /* 0x0000000906007c0c */ /* 0x000fe2000bf66330 */
[----:B------:R-:W-:Y:S01]  /*0570*/  IMAD.X R18, RZ, RZ, R6, P6 ;  /* 0x000000ffff127224 */ /* 0x000fe200030e0606 */
[----:B------:R-:W-:Y:S02]  /*0580*/  ISETP.GE.U32.AND P4, PT, R7, UR8, PT ;  /* 0x0000000807007c0c */ /* 0x000fe4000bf86070 */
[----:B------:R-:W-:Y:S02]  /*0590*/  CS2R R8, SRZ ;  /* 0x0000000000087805 */ /* 0x000fe4000001ff00 */
[----:B------:R-:W-:Y:S01]  /*05a0*/  IADD3 R7, P6, PT, R23, 0x2, RZ ;  /* 0x0000000217077810 */ /* 0x000fe20007fde0ff */
[----:B------:R-:W4:Y:S01]  /*05b0*/  @!P2 LDG.E.64 R12, desc[UR4][R16.64+-0x8] ;  /* 0xfffff804100ca981 */ /* 0x000f22000c1e1b00 */
[----:B------:R-:W-:-:S03]  /*05c0*/  ISETP.GE.AND.EX P4, PT, R18, UR9, PT, P4 ;  /* 0x0000000912007c0c */ /* 0x000fc6000bf86340 */
[----:B------:R-:W-:Y:S01]  /*05d0*/  IMAD.X R18, RZ, RZ, R6, P6 ;  /* 0x000000ffff127224 */ /* 0x000fe200030e0606 */
[----:B--2---:R-:W-:Y:S01]  /*05e0*/  @!P5 DADD R8, RZ, R14 ;  /* 0x00000000ff08d229 */ /* 0x004fe2000000000e */
[----:B------:R-:W-:Y:S01]  /*05f0*/  ISETP.GE.U32.AND P5, PT, R7, UR8, PT ;  /* 0x0000000807007c0c */ /* 0x000fe2000bfa6070 */
[----:B------:R-:W2:Y:S01]  /*0600*/  @!P3 LDG.E.64 R14, desc[UR4][R16.64] ;  /* 0x00000004100eb981 */ /* 0x000ea2000c1e1b00 */
[----:B------:R-:W-:Y:S02]  /*0610*/  IADD3 R7, P6, PT, R23, 0x3, RZ ;  /* 0x0000000317077810 */ /* 0x000fe40007fde0ff */
[----:B------:R-:W-:-:S03]  /*0620*/  ISETP.GE.AND.EX P5, PT, R18, UR9, PT, P5 ;  /* 0x0000000912007c0c */ /* 0x000fc6000bfa6350 */
[----:B------:R-:W-:Y:S01]  /*0630*/  IMAD.X R18, RZ, RZ, R6, P6 ;  /* 0x000000ffff127224 */ /* 0x000fe200030e0606 */
[----:B------:R-:W-:Y:S02]  /*0640*/  ISETP.GE.U32.AND P6, PT, R7, UR8, PT ;  /* 0x0000000807007c0c */ /* 0x000fe4000bfc6070 */
[----:B------:R-:W5:Y:S02]  /*0650*/  @!P4 LDG.E.64 R6, desc[UR4][R16.64+0x8] ;  /* 0x000008041006c981 */ /* 0x000f64000c1e1b00 */
[----:B------:R-:W-:-:S05]  /*0660*/  ISETP.GE.AND.EX P6, PT, R18, UR9, PT, P6 ;  /* 0x0000000912007c0c */ /* 0x000fca000bfc6360 */
[----:B------:R-:W5:Y:S08]  /*0670*/  @!P5 LDG.E.64 R18, desc[UR4][R16.64+0x10] ;  /* 0x000010041012d981 */ /* 0x000f70000c1e1b00 */
[----:B------:R-:W5:Y:S01]  /*0680*/  @!P6 LDG.E.64 R20, desc[UR4][R16.64+0x18] ;  /* 0x000018041014e981 */ /* 0x000f62000c1e1b00 */
[----:B---3--:R-:W-:Y:S01]  /*0690*/  @!P1 DADD R8, R8, R10 ;  /* 0x0000000008089229 */ /* 0x008fe2000000000a */
[----:B------:R-:W-:Y:S05]  /*06a0*/  WARPSYNC.ALL ;  /* 0x0000000000007948 */ /* 0x000fea0003800000 */
[----:B------:R-:W0:Y:S01]  /*06b0*/  @!P3 LDC.64 R10, c[0x0][0x388] ;  /* 0x0000e200ff0abb82 */ /* 0x000e220000000a00 */
[----:B------:R-:W-:Y:S01]  /*06c0*/  IMAD.MOV.U32 R23, RZ, RZ, R3 ;  /* 0x000000ffff177224 */ /* 0x000fe200078e0003 */
[----:B----4-:R-:W-:Y:S01]  /*06d0*/  @!P2 DADD R8, R8, R12 ;  /* 0x000000000808a229 */ /* 0x010fe2000000000c */
[----:B0-----:R-:W-:-:S05]  /*06e0*/  @!P3 IADD3 R10, P1, PT, R27, R10, RZ ;  /* 0x0000000a1b0ab210 */ /* 0x001fca0007f3e0ff */
[----:B------:R-:W-:Y:S02]  /*06f0*/  @!P3 IMAD.X R11, R22, 0x1, R11, P1 ;  /* 0x00000001160bb824 */ /* 0x000fe400008e060b */
[----:B--2---:R-:W-:-:S08]  /*0700*/  @!P3 DADD R8, R8, R14 ;  /* 0x000000000808b229 */ /* 0x004fd0000000000e */
[----:B-----5:R-:W-:Y:S01]  /*0710*/  @!P4 DADD R8, R8, R6 ;  /* 0x000000000808c229 */ /* 0x020fe20000000006 */
[----:B------:R-:W-:-:S07]  /*0720*/  IMAD.MOV.U32 R6, RZ, RZ, R25 ;  /* 0x000000ffff067224 */ /* 0x000fce00078e0019 */
[----:B------:R-:W-:-:S08]  /*0730*/  @!P5 DADD R8, R8, R18 ;  /* 0x000000000808d229 */ /* 0x000fd00000000012 */
[----:B------:R-:W-:-:S07]  /*0740*/  @!P6 DADD R8, R8, R20 ;  /* 0x000000000808e229 */ /* 0x000fce0000000014 */
[----:B------:R0:W-:Y:S01]  /*0750*/  @!P3 STG.E.64 desc[UR4][R10.64], R8 ;  /* 0x000000080a00b986 */ /* 0x0001e2000c101b04 */
[----:B------:R-:W-:Y:S06]  /*0760*/  BAR.SYNC.DEFER_BLOCKING 0x0 ;  /* 0x0000000000007b1d */ /* 0x000fec0000010000 */
.L_x_3:
[----:B------:R-:W-:Y:S05]  /*0770*/  @!P0 EXIT ;  /* 0x000000000000894d */ /* 0x000fea0003800000 */
[----:B0-----:R-:W0:Y:S01]  /*0780*/  LDC.64 R10, c[0x0][0x390] ;  /* 0x0000e400ff0a7b82 */ /* 0x001e220000000a00 */
[----:B------:R-:W-:-:S07]  /*0790*/  SHF.L.U64.HI R3, R4, 0x3, R5 ;  /* 0x0000000304037819 */ /* 0x000fce0000010205 */
.L_x_4:
[C---:B------:R-:W-:Y:S01]  /*07a0*/  ISETP.GE.U32.AND P0, PT, R23.reuse, 0x3, PT ;  /* 0x000000031700780c */ /* 0x040fe20003f06070 */
[C---:B------:R-:W-:Y:S01]  /*07b0*/  IMAD.SHL.U32 R25, R23.reuse, 0x8, RZ ;  /* 0x0000000817197824 */ /* 0x040fe200078e00ff */
[----:B------:R-:W-:Y:S02]  /*07c0*/  IADD3 R7, P1, PT, R23, -0x3, RZ ;  /* 0xfffffffd17077810 */ /* 0x000fe40007f3e0ff */
[C---:B------:R-:W-:Y:S02]  /*07d0*/  ISETP.GE.AND.EX P0, PT, R6.reuse, RZ, PT, P0 ;  /* 0x000000ff0600720c */ /* 0x040fe40003f06300 */
[----:B0-----:R-:W-:Y:S02]  /*07e0*/  ISETP.GE.U32.AND P2, PT, R7, R10, PT ;  /* 0x0000000a0700720c */ /* 0x001fe40003f46070 */
[----:B------:R-:W-:Y:S02]  /*07f0*/  IADD3.X R22, PT, PT, R6, -0x1, RZ, P1, !PT ;  /* 0xffffffff06167810 */ /* 0x000fe40000ffe4ff */
[----:B------:R-:W-:-:S02]  /*0800*/  ISETP.GE.U32.AND P4, PT, R23, 0x2, PT ;  /* 0x000000021700780c */ /* 0x000fc40003f86070 */
[----:B------:R-:W-:Y:S02]  /*0810*/  IADD3 R9, P3, PT, R23, -0x2, RZ ;  /* 0xfffffffe17097810 */ /* 0x000fe40007f7e0ff */
[----:B------:R-:W-:Y:S02]  /*0820*/  ISETP.GE.OR.EX P0, PT, R22, R11, !P0, P2 ;  /* 0x0000000b1600720c */ /* 0x000fe40004706720 */
[----:B------:R-:W-:Y:S02]  /*0830*/  ISETP.GE.AND.EX P2, PT, R6, RZ, PT, P4 ;  /* 0x000000ff0600720c */ /* 0x000fe40003f46340 */
[----:B------:R-:W-:Y:S02]  /*0840*/  ISETP.GE.U32.AND P1, PT, R9, R10, PT ;  /* 0x0000000a0900720c */ /* 0x000fe40003f26070 */
[----:B------:R-:W-:Y:S02]  /*0850*/  SHF.L.U64.HI R24, R23, 0x3, R6 ;  /* 0x0000000317187819 */ /* 0x000fe40000010206 */
[----:B------:R-:W-:-:S02]  /*0860*/  IADD3 R12, P4, PT, R25, UR10, RZ ;  /* 0x0000000a190c7c10 */ /* 0x000fc4000ff9e0ff */
[----:B------:R-:W-:Y:S02]  /*0870*/  IADD3.X R8, PT, PT, R6, -0x1, RZ, P3, !PT ;  /* 0xffffffff06087810 */ /* 0x000fe40001ffe4ff */
[----:B------:R-:W-:Y:S02]  /*0880*/  IADD3.X R13, PT, PT, R24, UR11, RZ, P4, !PT ;  /* 0x0000000b180d7c10 */ /* 0x000fe4000a7fe4ff */
[----:B------:R-:W-:-:S03]  /*0890*/  ISETP.GE.OR.EX P1, PT, R8, R11, !P2, P1 ;  /* 0x0000000b0800720c */ /* 0x000fc60005726710 */
[----:B------:R-:W2:Y:S01]  /*08a0*/  @!P0 LDG.E.64 R20, desc[UR4][R12.64+-0x18] ;  /* 0xffffe8040c148981 */ /* 0x000ea2000c1e1b00 */
[C---:B------:R-:W-:Y:S02]  /*08b0*/  ISETP.GE.U32.AND P5, PT, R23.reuse, 0x1, PT ;  /* 0x000000011700780c */ /* 0x040fe40003fa6070 */
[----:B------:R-:W-:Y:S02]  /*08c0*/  ISETP.GT.U32.AND P2, PT, R23, R10, PT ;  /* 0x0000000a1700720c */ /* 0x000fe40003f44070 */
[----:B------:R-:W-:-:S05]  /*08d0*/  ISETP.GE.AND.EX P5, PT, R6, RZ, PT, P5 ;  /* 0x000000ff0600720c */ /* 0x000fca0003fa6350 */
[----:B------:R-:W3:Y:S01]  /*08e0*/  @!P1 LDG.E.64 R18, desc[UR4][R12.64+-0x10] ;  /* 0xfffff0040c129981 */ /* 0x000ee2000c1e1b00 */
[C---:B------:R-:W-:Y:S02]  /*08f0*/  ISETP.GT.OR.EX P5, PT, R6.reuse, R11, !P5, P2 ;  /* 0x0000000b0600720c */ /* 0x040fe40006fa4720 */
[----:B------:R-:W-:Y:S02]  /*0900*/  ISETP.GE.AND P2, PT, R6, RZ, PT ;  /* 0x000000ff0600720c */ /* 0x000fe40003f46270 */
[----:B------:R-:W-:-:S04]  /*0910*/  ISETP.GE.U32.AND P3, PT, R23, R10, PT ;  /* 0x0000000a1700720c */ /* 0x000fc80003f66070 */
[----:B------:R-:W-:-:S05]  /*0920*/  ISETP.GE.OR.EX P2, PT, R6, R11, !P2, P3 ;  /* 0x0000000b0600720c */ /* 0x000fca0005746730 */
[----:B------:R-:W4:Y:S08]  /*0930*/  @!P5 LDG.E.64 R14, desc[UR4][R12.64+-0x8] ;  /* 0xfffff8040c0ed981 */ /* 0x000f30000c1e1b00 */
[----:B------:R-:W5:Y:S01]  /*0940*/  @!P2 LDG.E.64 R16, desc[UR4][R12.64] ;  /* 0x000000040c10a981 */ /* 0x000f62000c1e1b00 */
[----:B------:R-:W-:Y:S01]  /*0950*/  CS2R R8, SRZ ;  /* 0x0000000000087805 */ /* 0x000fe2000001ff00 */
[----:B--2---:R-:W-:Y:S01]  /*0960*/  @!P0 DADD R8, RZ, R20 ;  /* 0x00000000ff088229 */ /* 0x004fe20000000014 */
[----:B------:R-:W-:-:S04]  /*0970*/  ISETP.GE.U32.AND P0, PT, R23, -0x1, PT ;  /* 0xffffffff1700780c */ /* 0x000fc80003f06070 */
[----:B------:R-:W-:-:S03]  /*0980*/  ISETP.GE.AND.EX P0, PT, R6, -0x1, PT, P0 ;  /* 0xffffffff0600780c */ /* 0x000fc60003f06300 */
[----:B---3--:R-:W-:Y:S01]  /*0990*/  @!P1 DADD R8, R8, R18 ;  /* 0x0000000008089229 */ /* 0x008fe20000000012 */
[----:B------:R-:W-:-:S04]  /*09a0*/  IADD3 R19, P4, PT, R23, 0x1, RZ ;  /* 0x0000000117137810 */ /* 0x000fc80007f9e0ff */
[-C--:B------:R-:W-:Y:S01]  /*09b0*/  ISETP.GE.U32.AND P1, PT, R19, R10.reuse, PT ;  /* 0x0000000a1300720c */ /* 0x080fe20003f26070 */
[--C-:B------:R-:W-:Y:S01]  /*09c0*/  IMAD.X R18, RZ, RZ, R6.reuse, P4 ;  /* 0x000000ffff127224 */ /* 0x100fe200020e0606 */
[C---:B------:R-:W-:Y:S02]  /*09d0*/  IADD3 R19, P6, PT, R23.reuse, 0x2, RZ ;  /* 0x0000000217137810 */ /* 0x040fe40007fde0ff */
[----:B------:R-:W-:Y:S02]  /*09e0*/  ISETP.GE.U32.AND P4, PT, R23, -0x2, PT ;  /* 0xfffffffe1700780c */ /* 0x000fe40003f86070 */
[----:B------:R-:W-:Y:S01]  /*09f0*/  ISETP.GE.OR.EX P1, PT, R18, R11, !P0, P1 ;  /* 0x0000000b1200720c */ /* 0x000fe20004726710 */
[----:B------:R-:W-:Y:S01]  /*0a00*/  IMAD.X R18, RZ, RZ, R6, P6 ;  /* 0x000000ffff127224 */ /* 0x000fe200030e0606 */
[----:B------:R-:W-:Y:S01]  /*0a10*/  ISETP.GE.U32.AND P0, PT, R19, R10, PT ;  /* 0x0000000a1300720c */ /* 0x000fe20003f06070 */
[----:B----4-:R-:W-:Y:S01]  /*0a20*/  @!P5 DADD R8, R8, R14 ;  /* 0x000000000808d229 */ /* 0x010fe2000000000e */
[----:B------:R-:W-:-:S02]  /*0a30*/  ISETP.GE.AND.EX P4, PT, R6, -0x1, PT, P4 ;  /* 0xffffffff0600780c */ /* 0x000fc40003f86340 */
[C---:B------:R-:W-:Y:S02]  /*0a40*/  IADD3 R15, P6, PT, R23.reuse, 0x3, RZ ;  /* 0x00000003170f7810 */ /* 0x040fe40007fde0ff */
[----:B------:R-:W-:Y:S02]  /*0a50*/  ISETP.GE.U32.AND P5, PT, R23, -0x3, PT ;  /* 0xfffffffd1700780c */ /* 0x000fe40003fa6070 */
[----:B------:R-:W-:Y:S01]  /*0a60*/  ISETP.GE.OR.EX P0, PT, R18, R11, !P4, P0 ;  /* 0x0000000b1200720c */ /* 0x000fe20006706700 */
[----:B------:R-:W-:Y:S01]  /*0a70*/  IMAD.X R18, RZ, RZ, R6, P6 ;  /* 0x000000ffff127224 */ /* 0x000fe200030e0606 */
[----:B------:R-:W-:Y:S02]  /*0a80*/  ISETP.GE.U32.AND P4, PT, R15, R10, PT ;  /* 0x0000000a0f00720c */ /* 0x000fe40003f86070 */
[----:B------:R-:W-:Y:S01]  /*0a90*/  ISETP.GE.AND.EX P5, PT, R6, -0x1, PT, P5 ;  /* 0xffffffff0600780c */ /* 0x000fe20003fa6350 */
[----:B------:R-:W2:Y:S01]  /*0aa0*/  @!P1 LDG.E.64 R14, desc[UR4][R12.64+0x8] ;  /* 0x000008040c0e9981 */ /* 0x000ea2000c1e1b00 */
[----:B-----5:R-:W-:-:S02]  /*0ab0*/  @!P2 DADD R8, R8, R16 ;  /* 0x000000000808a229 */ /* 0x020fc40000000010 */
[----:B------:R-:W-:-:S05]  /*0ac0*/  ISETP.GE.OR.EX P4, PT, R18, R11, !P5, P4 ;  /* 0x0000000b1200720c */ /* 0x000fca0006f86740 */
[----:B------:R-:W3:Y:S08]  /*0ad0*/  @!P0 LDG.E.64 R16, desc[UR4][R12.64+0x10] ;  /* 0x000010040c108981 */ /* 0x000ef0000c1e1b00 */
[----:B------:R0:W4:Y:S01]  /*0ae0*/  @!P4 LDG.E.64 R18, desc[UR4][R12.64+0x18] ;  /* 0x000018040c12c981 */ /* 0x000122000c1e1b00 */
[----:B------:R-:W-:Y:S01]  /*0af0*/  ISETP.GE.AND.EX P3, PT, R6, R11, PT, P3 ;  /* 0x0000000b0600720c */ /* 0x000fe20003f66330 */
[----:B------:R-:W-:Y:S05]  /*0b00*/  WARPSYNC.ALL ;  /* 0x0000000000007948 */ /* 0x000fea0003800000 */
[----:B------:R-:W-:-:S05]  /*0b10*/  IADD3 R7, P5, PT, R4, R7, RZ ;  /* 0x0000000704077210 */ /* 0x000fca0007fbe0ff */
[----:B------:R-:W-:Y:S02]  /*0b20*/  IMAD.X R22, R5, 0x1, R22, P5 ;  /* 0x0000000105167824 */ /* 0x000fe400028e0616 */
[----:B------:R-:W1:Y:S02]  /*0b30*/  @!P3 LDC.64 R20, c[0x0][0x388] ;  /* 0x0000e200ff14bb82 */ /* 0x000e640000000a00 */
[----:B-1----:R-:W-:-:S05]  /*0b40*/  @!P3 IADD3 R20, P2, PT, R25, R20, RZ ;  /* 0x000000141914b210 */ /* 0x002fca0007f5e0ff */
[----:B------:R-:W-:Y:S01]  /*0b50*/  @!P3 IMAD.X R21, R24, 0x1, R21, P2 ;  /* 0x000000011815b824 */ /* 0x000fe200010e0615 */
[----:B0-----:R-:W-:-:S05]  /*0b60*/  LEA R12, P2, R4, R12, 0x3 ;  /* 0x0000000c040c7211 */ /* 0x001fca00078418ff */
[----:B------:R-:W-:Y:S01]  /*0b70*/  IMAD.X R13, R3, 0x1, R13, P2 ;  /* 0x00000001030d7824 */ /* 0x000fe200010e060d */
[----:B--2---:R-:W-:Y:S01]  /*0b80*/  @!P1 DADD R8, R8, R14 ;  /* 0x0000000008089229 */ /* 0x004fe2000000000e */
[----:B------:R-:W-:-:S05]  /*0b90*/  IADD3 R23, P1, PT, R4, R23, RZ ;  /* 0x0000001704177210 */ /* 0x000fca0007f3e0ff */
[----:B------:R-:W-:Y:S01]  /*0ba0*/  IMAD.X R6, R5, 0x1, R6, P1 ;  /* 0x0000000105067824 */ /* 0x000fe200008e0606 */
[----:B------:R-:W-:Y:S01]  /*0bb0*/  ISETP.GE.U32.AND P1, PT, R7, R10, PT ;  /* 0x0000000a0700720c */ /* 0x000fe20003f26070 */
[----:B---3--:R-:W-:Y:S01]  /*0bc0*/  @!P0 DADD R8, R8, R16 ;  /* 0x0000000008088229 */ /* 0x008fe20000000010 */
[----:B------:R-:W-:-:S04]  /*0bd0*/  ISETP.GE.U32.AND P0, PT, R23, 0x3, PT ;  /* 0x000000031700780c */ /* 0x000fc80003f06070 */
[----:B------:R-:W-:-:S03]  /*0be0*/  ISETP.GE.AND.EX P0, PT, R6, RZ, PT, P0 ;  /* 0x000000ff0600720c */ /* 0x000fc60003f06300 */
[----:B----4-:R-:W-:Y:S01]  /*0bf0*/  @!P4 DADD R8, R8, R18 ;  /* 0x000000000808c229 */ /* 0x010fe20000000012 */
[----:B------:R-:W-:-:S06]  /*0c00*/  ISETP.GE.OR.EX P1, PT, R22, R11, !P0, P1 ;  /* 0x0000000b1600720c */ /* 0x000fcc0004726710 */
[----:B------:R0:W-:Y:S01]  /*0c10*/  @!P3 STG.E.64 desc[UR4][R20.64], R8 ;  /* 0x000000081400b986 */ /* 0x0001e2000c101b04 */
[----:B------:R-:W-:Y:S06]  /*0c20*/  BAR.SYNC.DEFER_BLOCKING 0x0 ;  /* 0x0000000000007b1d */ /* 0x000fec0000010000 */
[----:B------:R-:W2:Y:S01]  /*0c30*/  @!P1 LDG.E.64 R14, desc[UR4][R12.64+-0x18] ;  /* 0xffffe8040c0e9981 */ /* 0x000ea2000c1e1b00 */
[----:B------:R-:W-:Y:S02]  /*0c40*/  IADD3 R7, P2, PT, R23, -0x2, RZ ;  /* 0xfffffffe17077810 */ /* 0x000fe40007f5e0ff */
[----:B------:R-:W-:-:S02]  /*0c50*/  CS2R R24, SRZ ;  /* 0x0000000000187805 */ /* 0x000fc4000001ff00 */
[----:B------:R-:W-:Y:S02]  /*0c60*/  ISETP.GE.U32.AND P4, PT, R23, 0x2, PT ;  /* 0x000000021700780c */ /* 0x000fe40003f86070 */
[----:B------:R-:W-:Y:S02]  /*0c70*/  ISETP.GE.U32.AND P0, PT, R7, R10, PT ;  /* 0x0000000a0700720c */ /* 0x000fe40003f06070 */
[C---:B------:R-:W-:Y:S02]  /*0c80*/  ISETP.GE.AND.EX P4, PT, R6.reuse, RZ, PT, P4 ;  /* 0x000000ff0600720c */ /* 0x040fe40003f86340 */
[----:B------:R-:W-:Y:S02]  /*0c90*/  IADD3.X R16, PT, PT, R6, -0x1, RZ, P2, !PT ;  /* 0xffffffff06107810 */ /* 0x000fe400017fe4ff */
[C---:B------:R-:W-:Y:S02]  /*0ca0*/  ISETP.GE.U32.AND P5, PT, R23.reuse, 0x1, PT ;  /* 0x000000011700780c */ /* 0x040fe40003fa6070 */
[----:B------:R-:W-:-:S02]  /*0cb0*/  IADD3 R7, P6, PT, R23, 0x1, RZ ;  /* 0x0000000117077810 */ /* 0x000fc40007fde0ff */
[----:B------:R-:W-:Y:S02]  /*0cc0*/  ISETP.GE.OR.EX P4, PT, R16, R11, !P4, P0 ;  /* 0x0000000b1000720c */ /* 0x000fe40006786700 */
[C---:B------:R-:W-:Y:S01]  /*0cd0*/  ISETP.GE.U32.AND P2, PT, R23.reuse, -0x1, PT ;  /* 0xffffffff1700780c */ /* 0x040fe20003f46070 */
[----:B0-----:R-:W-:Y:S01]  /*0ce0*/  IMAD.X R8, RZ, RZ, R6, P6 ;  /* 0x000000ffff087224 */ /* 0x001fe200030e0606 */
[-C--:B------:R-:W-:Y:S02]  /*0cf0*/  ISETP.GT.U32.AND P0, PT, R23, R10.reuse, PT ;  /* 0x0000000a1700720c */ /* 0x080fe40003f04070 */
[C---:B------:R-:W-:Y:S02]  /*0d00*/  ISETP.GE.AND.EX P5, PT, R6.reuse, RZ, PT, P5 ;  /* 0x000000ff0600720c */ /* 0x040fe40003fa6350 */
[----:B------:R-:W-:Y:S02]  /*0d10*/  ISETP.GE.U32.AND P3, PT, R7, R10, PT ;  /* 0x0000000a0700720c */ /* 0x000fe40003f66070 */
[----:B------:R-:W-:-:S02]  /*0d20*/  ISETP.GE.AND.EX P2, PT, R6, -0x1, PT, P2 ;  /* 0xffffffff0600780c */ /* 0x000fc40003f46320 */
[C---:B------:R-:W-:Y:S02]  /*0d30*/  IADD3 R7, P6, PT, R23.reuse, 0x2, RZ ;  /* 0x0000000217077810 */ /* 0x040fe40007fde0ff */
[-C--:B------:R-:W-:Y:S02]  /*0d40*/  ISETP.GT.OR.EX P0, PT, R6, R11.reuse, !P5, P0 ;  /* 0x0000000b0600720c */ /* 0x080fe40006f04700 */
[----:B------:R-:W-:Y:S02]  /*0d50*/  ISETP.GE.U32.AND P5, PT, R23, -0x2, PT ;  /* 0xfffffffe1700780c */ /* 0x000fe40003fa6070 */
[----:B------:R-:W-:Y:S01]  /*0d60*/  ISETP.GE.OR.EX P3, PT, R8, R11, !P2, P3 ;  /* 0x0000000b0800720c */ /* 0x000fe20005766730 */
[----:B------:R-:W-:Y:S01]  /*0d70*/  IMAD.X R8, RZ, RZ, R6, P6 ;  /* 0x000000ffff087224 */ /* 0x000fe200030e0606 */
[----:B------:R-:W-:Y:S02]  /*0d80*/  ISETP.GE.U32.AND P2, PT, R7, R10, PT ;  /* 0x0000000a0700720c */ /* 0x000fe40003f46070 */
[----:B------:R-:W-:-:S02]  /*0d90*/  ISETP.GE.AND.EX P5, PT, R6, -0x1, PT, P5 ;  /* 0xffffffff0600780c */ /* 0x000fc40003fa6350 */
[C---:B------:R-:W-:Y:S02]  /*0da0*/  IADD3 R7, P6, PT, R23.reuse, 0x3, RZ ;  /* 0x0000000317077810 */ /* 0x040fe40007fde0ff */
[----:B------:R-:W-:Y:S02]  /*0db0*/  ISETP.GE.OR.EX P2, PT, R8, R11, !P5, P2 ;  /* 0x0000000b0800720c */ /* 0x000fe40006f46720 */
[----:B------:R-:W-:Y:S01]  /*0dc0*/  ISETP.GE.U32.AND P5, PT, R23, -0x3, PT ;  /* 0xfffffffd1700780c */ /* 0x000fe20003fa6070 */
[----:B------:R-:W-:Y:S01]  /*0dd0*/  IMAD.X R8, RZ, RZ, R6, P6 ;  /* 0x000000ffff087224 */ /* 0x000fe200030e0606 */
[----:B------:R-:W-:Y:S01]  /*0de0*/  ISETP.GE.U32.AND P6, PT, R7, R10, PT ;  /* 0x0000000a0700720c */ /* 0x000fe20003fc6070 */
[----:B------:R-:W3:Y:S01]  /*0df0*/  @!P3 LDG.E.64 R18, desc[UR4][R12.64+0x8] ;  /* 0x000008040c12b981 */ /* 0x000ee2000c1e1b00 */
[----:B------:R-:W-:-:S04]  /*0e00*/  ISETP.GE.AND.EX P5, PT, R6, -0x1, PT, P5 ;  /* 0xffffffff0600780c */ /* 0x000fc80003fa6350 */
[----:B------:R-:W-:Y:S02]  /*0e10*/  ISETP.GE.OR.EX P5, PT, R8, R11, !P5, P6 ;  /* 0x0000000b0800720c */ /* 0x000fe40006fa6760 */
[----:B------:R-:W-:Y:S01]  /*0e20*/  ISETP.GE.AND P6, PT, R6, RZ, PT ;  /* 0x000000ff0600720c */ /* 0x000fe20003fc6270 */
[----:B------:R-:W4:Y:S04]  /*0e30*/  @!P4 LDG.E.64 R8, desc[UR4][R12.64+-0x10] ;  /* 0xfffff0040c08c981 */ /* 0x000f28000c1e1b00 */
[----:B------:R-:W5:Y:S06]  /*0e40*/  @!P2 LDG.E.64 R20, desc[UR4][R12.64+0x10] ;  /* 0x000010040c14a981 */ /* 0x000f6c000c1e1b00 */
[----:B------:R-:W5:Y:S01]  /*0e50*/  @!P5 LDG.E.64 R26, desc[UR4][R12.64+0x18] ;  /* 0x000018040c1ad981 */ /* 0x000f62000c1e1b00 */
[----:B--2---:R-:W-:Y:S01]  /*0e60*/  @!P1 DADD R24, RZ, R14 ;  /* 0x00000000ff189229 */ /* 0x004fe2000000000e */
[----:B------:R-:W-:-:S02]  /*0e70*/  ISETP.GE.U32.AND P1, PT, R23, R10, PT ;  /* 0x0000000a1700720c */ /* 0x000fc40003f26070 */
[----:B------:R-:W2:Y:S02]  /*0e80*/  @!P0 LDG.E.64 R14, desc[UR4][R12.64+-0x8] ;  /* 0xfffff8040c0e8981 */ /* 0x000ea4000c1e1b00 */
[----:B------:R-:W-:-:S13]  /*0e90*/  ISETP.GE.OR.EX P6, PT, R6, R11, !P6, P1 ;  /* 0x0000000b0600720c */ /* 0x000fda00077c6710 */
[----:B------:R-:W3:Y:S01]  /*0ea0*/  @!P6 LDG.E.64 R16, desc[UR4][R12.64] ;  /* 0x000000040c10e981 */ /* 0x000ee2000c1e1b00 */
[----:B------:R-:W-:Y:S01]  /*0eb0*/  ISETP.GE.AND.EX P1, PT, R6, R11, PT, P1 ;  /* 0x0000000b0600720c */ /* 0x000fe20003f26310 */
[----:B----4-:R-:W-:-:S12]  /*0ec0*/  @!P4 DADD R24, R24, R8 ;  /* 0x000000001818c229 */ /* 0x010fd80000000008 */
[----:B------:R-:W0:Y:S01]  /*0ed0*/  @!P1 LDC.64 R8, c[0x0][0x388] ;  /* 0x0000e200ff089b82 */ /* 0x000e220000000a00 */
[----:B--2---:R-:W-:-:S08]  /*0ee0*/  @!P0 DADD R24, R24, R14 ;  /* 0x0000000018188229 */ /* 0x004fd0000000000e */
[----:B---3--:R-:W-:-:S08]  /*0ef0*/  @!P6 DADD R24, R24, R16 ;  /* 0x000000001818e229 */ /* 0x008fd00000000010 */
[----:B------:R-:W-:Y:S01]  /*0f00*/  @!P3 DADD R24, R24, R18 ;  /* 0x000000001818b229 */ /* 0x000fe20000000012 */
[----:B0-----:R-:W-:-:S07]  /*0f10*/  @!P1 LEA R8, P0, R23, R8, 0x3 ;  /* 0x0000000817089211 */ /* 0x001fce00078018ff */
[----:B-----5:R-:W-:Y:S01]  /*0f20*/  @!P2 DADD R24, R24, R20 ;  /* 0x000000001818a229 */ /* 0x020fe20000000014 */
[----:B------:R-:W-:-:S07]  /*0f30*/  @!P1 LEA.HI.X R9, R23, R9, R6, 0x3, P0 ;  /* 0x0000000917099211 */ /* 0x000fce00000f1c06 */
[----:B------:R-:W-:-:S07]  /*0f40*/  @!P5 DADD R24, R24, R26 ;  /* 0x000000001818d229 */ /* 0x000fce000000001a */
[----:B------:R1:W-:Y:S01]  /*0f50*/  @!P1 STG.E.64 desc[UR4][R8.64], R24 ;  /* 0x0000001808009986 */ /* 0x0003e2000c101b04 */
[----:B------:R-:W-:Y:S01]  /*0f60*/  BAR.SYNC.DEFER_BLOCKING 0x0 ;  /* 0x0000000000007b1d */ /* 0x000fe20000010000 */
[----:B------:R-:W-:-:S04]  /*0f70*/  IADD3 R23, P1, PT, R4, R23, RZ ;  /* 0x0000001704177210 */ /* 0x000fc80007f3e0ff */
[----:B------:R-:W-:Y:S01]  /*0f80*/  ISETP.GE.U32.AND P0, PT, R23, R0, PT ;  /* 0x000000001700720c */ /* 0x000fe20003f06070 */
[----:B------:R-:W-:-:S05]  /*0f90*/  IMAD.X R6, R5, 0x1, R6, P1 ;  /* 0x0000000105067824 */ /* 0x000fca00008e0606 */
[----:B------:R-:W-:-:S13]  /*0fa0*/  ISETP.GE.AND.EX P0, PT, R6, R2, PT, P0 ;  /* 0x000000020600720c */ /* 0x000fda0003f06300 */
[----:B-1----:R-:W-:Y:S05]  /*0fb0*/  @!P0 BRA `(.L_x_4) ;  /* 0xfffffff400f88947 */ /* 0x002fea000383ffff */
[----:B------:R-:W-:Y:S05]  /*0fc0*/  EXIT ;  /* 0x000000000000794d */ /* 0x000fea0003800000 */
        .weak           $__internal_0_$__cuda_sm20_div_u64
        .type           $__internal_0_$__cuda_sm20_div_u64,@function
        .size           $__internal_0_$__cuda_sm20_div_u64,(.L_x_6 - $__internal_0_$__cuda_sm20_div_u64)
$__internal_0_$__cuda_sm20_div_u64:
[----:B------:R-:W0:Y:S08]  /*0fd0*/  I2F.U64.RP R13, R4 ;  /* 0x00000004000d7312 */ /* 0x000e300000309000 */
[----:B0-----:R-:W0:Y:S02]  /*0fe0*/  MUFU.RCP R13, R13 ;  /* 0x0000000d000d7308 */ /* 0x001e240000001000 */
[----:B0-----:R-:W-:-:S06]  /*0ff0*/  VIADD R8, R13, 0x1ffffffe ;  /* 0x1ffffffe0d087836 */ /* 0x001fcc0000000000 */
[----:B------:R-:W0:Y:S02]  /*1000*/  F2I.U64.TRUNC R8, R8 ;  /* 0x0000000800087311 */ /* 0x000e24000020d800 */
[----:B0-----:R-:W-:-:S04]  /*1010*/  IMAD.WIDE.U32 R10, R8, R4, RZ ;  /* 0x00000004080a7225 */ /* 0x001fc800078e00ff */
[----:B------:R-:W-:Y:S01]  /*1020*/  IMAD R11, R8, R5, R11 ;  /* 0x00000005080b7224 */ /* 0x000fe200078e020b */
[----:B------:R-:W-:-:S03]  /*1030*/  IADD3 R15, P0, PT, RZ, -R10, RZ ;  /* 0x8000000aff0f7210 */ /* 0x000fc60007f1e0ff */
[----:B------:R-:W-:Y:S02]  /*1040*/  IMAD R11, R9, R4, R11 ;  /* 0x00000004090b7224 */ /* 0x000fe400078e020b */
[----:B------:R-:W-:-:S04]  /*1050*/  IMAD.HI.U32 R10, R8, R15, RZ ;  /* 0x0000000f080a7227 */ /* 0x000fc800078e00ff */
[----:B------:R-:W-:Y:S02]  /*1060*/  IMAD.X R17, RZ, RZ, ~R11, P0 ;  /* 0x000000ffff117224 */ /* 0x000fe400000e0e0b */
[----:B------:R-:W-:Y:S02]  /*1070*/  IMAD.MOV.U32 R11, RZ, RZ, R8 ;  /* 0x000000ffff0b7224 */ /* 0x000fe400078e0008 */
[-C--:B------:R-:W-:Y:S02]  /*1080*/  IMAD R13, R9, R17.reuse, RZ ;  /* 0x00000011090d7224 */ /* 0x080fe400078e02ff */
[----:B------:R-:W-:-:S04]  /*1090*/  IMAD.WIDE.U32 R10, P0, R8, R17, R10 ;  /* 0x00000011080a7225 */ /* 0x000fc8000780000a */
[----:B------:R-:W-:-:S04]  /*10a0*/  IMAD.HI.U32 R17, R9, R17, RZ ;  /* 0x0000001109117227 */ /* 0x000fc800078e00ff */
[----:B------:R-:W-:-:S05]  /*10b0*/  IMAD.HI.U32 R10, P1, R9, R15, R10 ;  /* 0x0000000f090a7227 */ /* 0x000fca000782000a */
[----:B------:R-:W-:Y:S01]  /*10c0*/  IADD3 R11, P2, PT, R13, R10, RZ ;  /* 0x0000000a0d0b7210 */ /* 0x000fe20007f5e0ff */
[----:B------:R-:W-:-:S04]  /*10d0*/  IMAD.X R10, R17, 0x1, R9, P0 ;  /* 0x00000001110a7824 */ /* 0x000fc800000e0609 */
[----:B------:R-:W-:Y:S01]  /*10e0*/  IMAD.WIDE.U32 R8, R11, R4, RZ ;  /* 0x000000040b087225 */ /* 0x000fe200078e00ff */
[----:B------:R-:W-:-:S03]  /*10f0*/  IADD3.X R13, PT, PT, RZ, RZ, R10, P2, P1 ;  /* 0x000000ffff0d7210 */ /* 0x000fc600017e240a */
[----:B------:R-:W-:Y:S01]  /*1100*/  IMAD R9, R11, R5, R9 ;  /* 0x000000050b097224 */ /* 0x000fe200078e0209 */
[----:B------:R-:W-:-:S03]  /*1110*/  IADD3 R15, P0, PT, RZ, -R8, RZ ;  /* 0x80000008ff0f7210 */ /* 0x000fc60007f1e0ff */
[----:B------:R-:W-:Y:S02]  /*1120*/  IMAD R9, R13, R4, R9 ;  /* 0x000000040d097224 */ /* 0x000fe400078e0209 */
[----:B------:R-:W-:-:S04]  /*1130*/  IMAD.HI.U32 R10, R11, R15, RZ ;  /* 0x0000000f0b0a7227 */ /* 0x000fc800078e00ff */
[----:B------:R-:W-:Y:S02]  /*1140*/  IMAD.X R8, RZ, RZ, ~R9, P0 ;  /* 0x000000ffff087224 */ /* 0x000fe400000e0e09 */
[----:B------:R-:W-:Y:S02]  /*1150*/  IMAD.MOV.U32 R9, RZ, RZ, RZ ;  /* 0x000000ffff097224 */ /* 0x000fe400078e00ff */
[----:B------:R-:W-:-:S04]  /*1160*/  IMAD.WIDE.U32 R10, P0, R11, R8, R10 ;  /* 0x000000080b0a7225 */ /* 0x000fc8000780000a */
[C---:B------:R-:W-:Y:S02]  /*1170*/  IMAD R18, R13.reuse, R8, RZ ;  /* 0x000000080d127224 */ /* 0x040fe400078e02ff */
[----:B------:R-:W-:-:S04]  /*1180*/  IMAD.HI.U32 R11, P1, R13, R15, R10 ;  /* 0x0000000f0d0b7227 */ /* 0x000fc8000782000a */
[----:B------:R-:W-:Y:S01]  /*1190*/  IMAD.HI.U32 R8, R13, R8, RZ ;  /* 0x000000080d087227 */ /* 0x000fe200078e00ff */
[----:B------:R-:W-:-:S03]  /*11a0*/  IADD3 R11, P2, PT, R18, R11, RZ ;  /* 0x0000000b120b7210 */ /* 0x000fc60007f5e0ff */
[----:B------:R-:W-:Y:S02]  /*11b0*/  IMAD.X R13, R8, 0x1, R13, P0 ;  /* 0x00000001080d7824 */ /* 0x000fe400000e060d */
[----:B------:R-:W-:-:S03]  /*11c0*/  IMAD.HI.U32 R8, R11, R7, RZ ;  /* 0x000000070b087227 */ /* 0x000fc600078e00ff */
[----:B------:R-:W-:Y:S01]  /*11d0*/  IADD3.X R13, PT, PT, RZ, RZ, R13, P2, P1 ;  /* 0x000000ffff0d7210 */ /* 0x000fe200017e240d */
[----:B------:R-:W-:-:S04]  /*11e0*/  IMAD.WIDE.U32 R8, R11, R16, R8 ;  /* 0x000000100b087225 */ /* 0x000fc800078e0008 */
[C---:B------:R-:W-:Y:S02]  /*11f0*/  IMAD R11, R13.reuse, R16, RZ ;  /* 0x000000100d0b7224 */ /* 0x040fe400078e02ff */
[----:B------:R-:W-:-:S04]  /*1200*/  IMAD.HI.U32 R8, P0, R13, R7, R8 ;  /* 0x000000070d087227 */ /* 0x000fc80007800008 */
[----:B------:R-:W-:Y:S01]  /*1210*/  IMAD.HI.U32 R10, R13, R16, RZ ;  /* 0x000000100d0a7227 */ /* 0x000fe200078e00ff */
[----:B------:R-:W-:-:S03]  /*1220*/  IADD3 R11, P1, PT, R11, R8, RZ ;  /* 0x000000080b0b7210 */ /* 0x000fc60007f3e0ff */
[----:B------:R-:W-:Y:S02]  /*1230*/  IMAD.X R10, RZ, RZ, R10, P0 ;  /* 0x000000ffff0a7224 */ /* 0x000fe400000e060a */
[----:B------:R-:W-:-:S04]  /*1240*/  IMAD.WIDE.U32 R8, R11, R4, RZ ;  /* 0x000000040b087225 */ /* 0x000fc800078e00ff */
[----:B------:R-:W-:Y:S01]  /*1250*/  IMAD.X R13, RZ, RZ, R10, P1 ;  /* 0x000000ffff0d7224 */ /* 0x000fe200008e060a */
[----:B------:R-:W-:Y:S01]  /*1260*/  IADD3 R15, P1, PT, -R8, R7, RZ ;  /* 0x00000007080f7210 */ /* 0x000fe20007f3e1ff */
[C---:B------:R-:W-:Y:S01]  /*1270*/  IMAD R9, R11.reuse, R5, R9 ;  /* 0x000000050b097224 */ /* 0x040fe200078e0209 */
[----:B------:R-:W-:Y:S02]  /*1280*/  IADD3 R8, P2, PT, R11, 0x1, RZ ;  /* 0x000000010b087810 */ /* 0x000fe40007f5e0ff */
[-C--:B------:R-:W-:Y:S01]  /*1290*/  ISETP.GE.U32.AND P0, PT, R15, R4.reuse, PT ;  /* 0x000000040f00720c */ /* 0x080fe20003f06070 */
[----:B------:R-:W-:Y:S02]  /*12a0*/  IMAD R9, R13, R4, R9 ;  /* 0x000000040d097224 */ /* 0x000fe400078e0209 */
[----:B------:R-:W-:Y:S02]  /*12b0*/  IMAD.X R10, RZ, RZ, R13, P2 ;  /* 0x000000ffff0a7224 */ /* 0x000fe400010e060d */
[----:B------:R-:W-:Y:S01]  /*12c0*/  IMAD.X R18, R16, 0x1, ~R9, P1 ;  /* 0x0000000110127824 */ /* 0x000fe200008e0e09 */
[----:B------:R-:W-:-:S04]  /*12d0*/  IADD3 R7, P1, PT, -R4, R15, RZ ;  /* 0x0000000f04077210 */ /* 0x000fc80007f3e1ff */
[C---:B------:R-:W-:Y:S01]  /*12e0*/  ISETP.GE.U32.AND.EX P0, PT, R18.reuse, R5, PT, P0 ;  /* 0x000000051200720c */ /* 0x040fe20003f06100 */
[----:B------:R-:W-:Y:S01]  /*12f0*/  IMAD.X R16, R18, 0x1, ~R5, P1 ;  /* 0x0000000112107824 */ /* 0x000fe200008e0e05 */
[----:B------:R-:W-:Y:S02]  /*1300*/  ISETP.NE.U32.AND P1, PT, R4, RZ, PT ;  /* 0x000000ff0400720c */ /* 0x000fe40003f25070 */
[----:B------:R-:W-:Y:S02]  /*1310*/  SEL R11, R8, R11, P0 ;  /* 0x0000000b080b7207 */ /* 0x000fe40000000000 */
[----:B------:R-:W-:Y:S01]  /*1320*/  SEL R7, R7, R15, P0 ;  /* 0x0000000f07077207 */ /* 0x000fe20000000000 */
[----:B------:R-:W-:Y:S01]  /*1330*/  IMAD.MOV.U32 R15, RZ, RZ, 0x0 ;  /* 0x00000000ff0f7424 */ /* 0x000fe200078e00ff */
[----:B------:R-:W-:Y:S02]  /*1340*/  SEL R10, R10, R13, P0 ;  /* 0x0000000d0a0a7207 */ /* 0x000fe40000000000 */
[----:B------:R-:W-:-:S02]  /*1350*/  IADD3 R8, P2, PT, R11, 0x1, RZ ;  /* 0x000000010b087810 */ /* 0x000fc40007f5e0ff */
[----:B------:R-:W-:Y:S02]  /*1360*/  SEL R16, R16, R18, P0 ;  /* 0x0000001210107207 */ /* 0x000fe40000000000 */
[----:B------:R-:W-:Y:S01]  /*1370*/  ISETP.GE.U32.AND P0, PT, R7, R4, PT ;  /* 0x000000040700720c */ /* 0x000fe20003f06070 */
[----:B------:R-:W-:Y:S01]  /*1380*/  IMAD.X R9, RZ, RZ, R10, P2 ;  /* 0x000000ffff097224 */ /* 0x000fe200010e060a */
[----:B------:R-:W-:Y:S02]  /*1390*/  ISETP.NE.AND.EX P1, PT, R5, RZ, PT, P1 ;  /* 0x000000ff0500720c */ /* 0x000fe40003f25310 */
[----:B------:R-:W-:-:S04]  /*13a0*/  ISETP.GE.U32.AND.EX P0, PT, R16, R5, PT, P0 ;  /* 0x000000051000720c */ /* 0x000fc80003f06100 */
[----:B------:R-:W-:Y:S02]  /*13b0*/  SEL R8, R8, R11, P0 ;  /* 0x0000000b08087207 */ /* 0x000fe40000000000 */
[----:B------:R-:W-:Y:S02]  /*13c0*/  SEL R9, R9, R10, P0 ;  /* 0x0000000a09097207 */ /* 0x000fe40000000000 */
[----:B------:R-:W-:Y:S02]  /*13d0*/  SEL R8, R8, 0xffffffff, P1 ;  /* 0xffffffff08087807 */ /* 0x000fe40000800000 */
[----:B------:R-:W-:Y:S01]  /*13e0*/  SEL R9, R9, 0xffffffff, P1 ;  /* 0xffffffff09097807 */ /* 0x000fe20000800000 */
[----:B------:R-:W-:Y:S06]  /*13f0*/  RET.REL.NODEC R14 `(_Z10stencil_1DPdS_l) ;  /* 0xffffffec0e007950 */ /* 0x000fec0003c3ffff */
.L_x_5:
[----:B------:R-:W-:-:S00]  /*1400*/  BRA `(.L_x_5) ;  /* 0xfffffffc00fc7947 */ /* 0x000fc0000383ffff */
[----:B------:R-:W-:-:S00]  /*1410*/  NOP ;  /* 0x0000000000007918 */ /* 0x000fc00000000000 */
        /* <DEDUP_REMOVED lines=14> */
.L_x_6:


//--------------------- .nv.shared.reserved.0     --------------------------
	.section	.nv.shared.reserved.0,"aw",@nobits
	.weak		__nv_reservedSMEM_offset_0_alias
	.size		__nv_reservedSMEM_offset_0_alias, 0, 64
	.other		__nv_reservedSMEM_offset_0_alias,@"STO_CUDA_RESERVED_SHARED STV_DEFAULT"
__nv_reservedSMEM_offset_0_alias:
	.zero		0
	.zero		64


//--------------------- .nv.constant0._Z10stencil_1DPdS_l --------------------------
	.section	.nv.constant0._Z10stencil_1DPdS_l,"a",@progbits
	.sectionflags	@""
	.align	4
.nv.constant0._Z10stencil_1DPdS_l:
	.zero		920


//--------------------- SYMBOLS --------------------------

	.type		.nv.reservedSmem.offset0,@object
	.size		.nv.reservedSmem.offset0,0x4
